	.headerflags	@"EF_CUDA_TEXMODE_UNIFIED EF_CUDA_64BIT_ADDRESS EF_CUDA_ACCELERATORS EF_CUDA_SM90 EF_CUDA_VIRTUAL_SM(EF_CUDA_SM90)"
	.elftype	@"ET_EXEC"


//--------------------- .nv.info                  --------------------------
	.section	.nv.info,"",@"SHT_CUDA_INFO"
	.align	4


	//----- nvinfo : EIATTR_REGCOUNT
	.align		4
        /*0000*/ 	.byte	0x04, 0x2f
        /*0002*/ 	.short	(.L_1 - .L_0)
	.align		4
.L_0:
        /*0004*/ 	.word	index@(triton_poi_fused_convolution_3)
        /*0008*/ 	.word	0x0000000c


	//----- nvinfo : EIATTR_MIN_STACK_SIZE
	.align		4
.L_1:
        /*000c*/ 	.byte	0x04, 0x12
        /*000e*/ 	.short	(.L_3 - .L_2)
	.align		4
.L_2:
        /*0010*/ 	.word	index@(triton_poi_fused_convolution_3)
        /*0014*/ 	.word	0x00000000


	//----- nvinfo : EIATTR_FRAME_SIZE
	.align		4
.L_3:
        /*0018*/ 	.byte	0x04, 0x11
        /*001a*/ 	.short	(.L_5 - .L_4)
	.align		4
.L_4:
        /*001c*/ 	.word	index@(triton_poi_fused_convolution_3)
        /*0020*/ 	.word	0x00000000


	//----- nvinfo : EIATTR_MIN_STACK_SIZE
	.align		4
.L_5:
        /*0024*/ 	.byte	0x04, 0x12
        /*0026*/ 	.short	(.L_7 - .L_6)
	.align		4
.L_6:
        /*0028*/ 	.word	index@(triton_poi_fused_convolution_3)
        /*002c*/ 	.word	0x00000000
.L_7:


//--------------------- .nv.info.triton_poi_fused_convolution_3 --------------------------
	.section	.nv.info.triton_poi_fused_convolution_3,"",@"SHT_CUDA_INFO"
	.sectionflags	@""
	.align	4


	//----- nvinfo : EIATTR_CUDA_API_VERSION
	.align		4
        /*0000*/ 	.byte	0x04, 0x37
        /*0002*/ 	.short	(.L_9 - .L_8)
.L_8:
        /*0004*/ 	.word	0x0000007c


	//----- nvinfo : EIATTR_KPARAM_INFO
	.align		4
.L_9:
        /*0008*/ 	.byte	0x04, 0x17
        /*000a*/ 	.short	(.L_11 - .L_10)
.L_10:
        /*000c*/ 	.word	0x00000000
        /*0010*/ 	.short	0x0002
        /*0012*/ 	.short	0x0010
        /*0014*/ 	.byte	0x00, 0xf0, 0x11, 0x00


	//----- nvinfo : EIATTR_KPARAM_INFO
	.align		4
.L_11:
        /*0018*/ 	.byte	0x04, 0x17
        /*001a*/ 	.short	(.L_13 - .L_12)
.L_12:
        /*001c*/ 	.word	0x00000000
        /*0020*/ 	.short	0x0001
        /*0022*/ 	.short	0x0008
        /*0024*/ 	.byte	0x00, 0xf4, 0x21, 0x00


	//----- nvinfo : EIATTR_KPARAM_INFO
	.align		4
.L_13:
        /*0028*/ 	.byte	0x04, 0x17
        /*002a*/ 	.short	(.L_15 - .L_14)
.L_14:
        /*002c*/ 	.word	0x00000000
        /*0030*/ 	.short	0x0000
        /*0032*/ 	.short	0x0000
        /*0034*/ 	.byte	0x00, 0xf4, 0x21, 0x00


	//----- nvinfo : EIATTR_SPARSE_MMA_MASK
	.align		4
.L_15:
        /*0038*/ 	.byte	0x03, 0x50
        /*003a*/ 	.short	0x0000


	//----- nvinfo : EIATTR_MAXREG_COUNT
	.align		4
        /*003c*/ 	.byte	0x03, 0x1b
        /*003e*/ 	.short	0x00ff


	//----- nvinfo : EIATTR_EXIT_INSTR_OFFSETS
	.align		4
        /*0040*/ 	.byte	0x04, 0x1c
        /*0042*/ 	.short	(.L_17 - .L_16)


	//   ....[0]....
.L_16:
        /*0044*/ 	.word	0x00000170


	//   ....[1]....
        /*0048*/ 	.word	0x00000190


	//----- nvinfo : EIATTR_REQNTID
	.align		4
.L_17:
        /*004c*/ 	.byte	0x04, 0x10
        /*004e*/ 	.short	(.L_19 - .L_18)
.L_18:
        /*0050*/ 	.word	0x00000080
        /*0054*/ 	.word	0x00000001
        /*0058*/ 	.word	0x00000001


	//----- nvinfo : EIATTR_CBANK_PARAM_SIZE
	.align		4
.L_19:
        /*005c*/ 	.byte	0x03, 0x19
        /*005e*/ 	.short	0x0014


	//----- nvinfo : EIATTR_PARAM_CBANK
	.align		4
        /*0060*/ 	.byte	0x04, 0x0a
        /*0062*/ 	.short	(.L_21 - .L_20)
	.align		4
.L_20:
        /*0064*/ 	.word	index@(.nv.constant0.triton_poi_fused_convolution_3)
        /*0068*/ 	.short	0x0210
        /*006a*/ 	.short	0x0014


	//----- nvinfo : EIATTR_SW_WAR
	.align		4
.L_21:
        /*006c*/ 	.byte	0x04, 0x36
        /*006e*/ 	.short	(.L_23 - .L_22)
.L_22:
        /*0070*/ 	.word	0x00000008
.L_23:


//--------------------- .nv.callgraph             --------------------------
	.section	.nv.callgraph,"",@"SHT_CUDA_CALLGRAPH"
	.align	4
	.sectionentsize	8
	.align		4
        /*0000*/ 	.word	0x00000000
	.align		4
        /*0004*/ 	.word	0xffffffff
	.align		4
        /*0008*/ 	.word	0x00000000
	.align		4
        /*000c*/ 	.word	0xfffffffe
	.align		4
        /*0010*/ 	.word	0x00000000
	.align		4
        /*0014*/ 	.word	0xfffffffd
	.align		4
        /*0018*/ 	.word	0x00000000
	.align		4
        /*001c*/ 	.word	0xfffffffc


//--------------------- .text.triton_poi_fused_convolution_3 --------------------------
	.section	.text.triton_poi_fused_convolution_3,"ax",@progbits
	.align	128
        .global         triton_poi_fused_convolution_3
        .type           triton_poi_fused_convolution_3,@function
        .size           triton_poi_fused_convolution_3,(.L_x_1 - triton_poi_fused_convolution_3)
        .other          triton_poi_fused_convolution_3,@"STO_CUDA_ENTRY STV_DEFAULT"
triton_poi_fused_convolution_3:
.text.triton_poi_fused_convolution_3:
[----:B------:R-:W0:Y:S02]  /*0000*/  LDC R1, c[0x0][0x28] ;  /* 0x00000a00ff017b82 */ /* 0x000e240000000800 */
[----:B------:R-:W1:Y:S01]  /*0010*/  S2R R0, SR_TID.X ;  /* 0x0000000000007919 */ /* 0x000e620000002100 */
[----:B------:R-:W2:Y:S01]  /*0020*/  LDC.64 R2, c[0x0][0x210] ;  /* 0x00008400ff027b82 */ /* 0x000ea20000000a00 */
[----:B------:R-:W-:Y:S01]  /*0030*/  ULDC.64 UR4, c[0x0][0x208] ;  /* 0x0000820000047ab9 */ /* 0x000fe20000000a00 */
[----:B------:R-:W3:Y:S01]  /*0040*/  S2R R7, SR_CTAID.X ;  /* 0x0000000000077919 */ /* 0x000ee20000002500 */
[----:B-1----:R-:W-:Y:S02]  /*0050*/  LOP3.LUT R0, R0, 0x7f, RZ, 0xc0, !PT ;  /* 0x0000007f00007812 */ /* 0x002fe400078ec0ff */
[----:B---3--:R-:W-:-:S03]  /*0060*/  SHF.R.S32.HI R4, RZ, 0x18, R7 ;  /* 0x00000018ff047819 */ /* 0x008fc60000011407 */
[----:B------:R-:W-:Y:S01]  /*0070*/  IMAD R7, R7, 0x80, R0 ;  /* 0x0000008007077824 */ /* 0x000fe200078e0200 */
[----:B------:R-:W-:-:S03]  /*0080*/  SGXT R0, R4, 0x1 ;  /* 0x000000010400781a */ /* 0x000fc60000000200 */
[C---:B--2---:R-:W-:Y:S01]  /*0090*/  IMAD.WIDE R2, R7.reuse, 0x4, R2 ;  /* 0x0000000407027825 */ /* 0x044fe200078e0202 */
[----:B------:R-:W1:Y:S01]  /*00a0*/  LDC.64 R4, c[0x0][0x218] ;  /* 0x00008600ff047b82 */ /* 0x000e620000000a00 */
[----:B------:R-:W-:Y:S02]  /*00b0*/  ISETP.GE.AND P0, PT, R7, 0x400, PT ;  /* 0x000004000700780c */ /* 0x000fe40003f06270 */
[----:B------:R-:W-:Y:S01]  /*00c0*/  LEA.HI R0, R0, R7, RZ, 0x6 ;  /* 0x0000000700007211 */ /* 0x000fe200078f30ff */
[----:B------:R-:W-:-:S03]  /*00d0*/  IMAD.MOV.U32 R7, RZ, RZ, RZ ;  /* 0x000000ffff077224 */ /* 0x000fc600078e00ff */
[----:B------:R-:W-:-:S04]  /*00e0*/  SHF.R.S32.HI R0, RZ, 0x6, R0 ;  /* 0x00000006ff007819 */ /* 0x000fc80000011400 */
[----:B------:R-:W-:-:S04]  /*00f0*/  LEA.HI R6, R0, R0, RZ, 0x2 ;  /* 0x0000000000067211 */ /* 0x000fc800078f10ff */
[----:B------:R-:W-:-:S05]  /*0100*/  LOP3.LUT R9, R6, 0xfffffffc, RZ, 0xc0, !PT ;  /* 0xfffffffc06097812 */ /* 0x000fca00078ec0ff */
[----:B------:R-:W-:Y:S02]  /*0110*/  IMAD.IADD R9, R0, 0x1, -R9 ;  /* 0x0000000100097824 */ /* 0x000fe400078e0a09 */
[----:B------:R-:W-:Y:S02]  /*0120*/  IMAD.MOV.U32 R0, RZ, RZ, RZ ;  /* 0x000000ffff007224 */ /* 0x000fe400078e00ff */
[----:B-1----:R-:W-:-:S04]  /*0130*/  IMAD.WIDE R4, R9, 0x4, R4 ;  /* 0x0000000409047825 */ /* 0x002fc800078e0204 */
[----:B------:R-:W2:Y:S04]  /*0140*/  @!P0 LDG.E R0, desc[UR4][R2.64] ;  /* 0x0000000402008981 */ /* 0x000ea8000c1e1900 */
[----:B------:R-:W2:Y:S02]  /*0150*/  @!P0 LDG.E.EL R7, desc[UR4][R4.64] ;  /* 0x0000000404078981 */ /* 0x000ea4000c2e1900 */
[----:B--2---:R-:W-:Y:S01]  /*0160*/  FADD R7, R7, R0 ;  /* 0x0000000007077221 */ /* 0x004fe20000000000 */
[----:B------:R-:W-:Y:S06]  /*0170*/  @P0 EXIT ;  /* 0x000000000000094d */ /* 0x000fec0003800000 */
[----:B------:R-:W-:Y:S01]  /*0180*/  STG.E desc[UR4][R2.64], R7 ;  /* 0x0000000702007986 */ /* 0x000fe2000c101904 */
[----:B------:R-:W-:Y:S05]  /*0190*/  EXIT ;  /* 0x000000000000794d */ /* 0x000fea0003800000 */
.L_x_0:
[----:B------:R-:W-:-:S00]  /*01a0*/  BRA `(.L_x_0) ;  /* 0xfffffffc00fc7947 */ /* 0x000fc0000383ffff */
[----:B------:R-:W-:-:S00]  /*01b0*/  NOP ;  /* 0x0000000000007918 */ /* 0x000fc00000000000 */
        /* <DEDUP_REMOVED lines=12> */
.L_x_1:


//--------------------- .nv.constant0.triton_poi_fused_convolution_3 --------------------------
	.section	.nv.constant0.triton_poi_fused_convolution_3,"a",@progbits
	.sectionflags	@""
	.align	4
.nv.constant0.triton_poi_fused_convolution_3:
	.zero		548
